//
// Generated by NVIDIA NVVM Compiler
//
// Compiler Build ID: CL-36424714
// Cuda compilation tools, release 13.0, V13.0.88
// Based on NVVM 20.0.0
//

.version 9.0
.target sm_100
.address_size 64

	// .globl	_Z7reduce0PiS_
.extern .shared .align 16 .b8 sdata[];

.visible .entry _Z7reduce0PiS_(
	.param .u64 .ptr .align 1 _Z7reduce0PiS__param_0,
	.param .u64 .ptr .align 1 _Z7reduce0PiS__param_1
)
{
	.reg .pred 	%p<5>;
	.reg .b32 	%r<23>;
	.reg .b64 	%rd<11>;

	ld.param.u64 	%rd2, [_Z7reduce0PiS__param_0];
	ld.param.u64 	%rd1, [_Z7reduce0PiS__param_1];
	cvta.to.global.u64 	%rd3, %rd2;
	mov.u32 	%r1, %tid.x;
	mov.u32 	%r2, %ctaid.x;
	mov.u32 	%r22, %ntid.x;
	mul.lo.s32 	%r7, %r22, %r2;
	shl.b32 	%r8, %r7, 1;
	add.s32 	%r9, %r8, %r1;
	mul.wide.u32 	%rd4, %r9, 4;
	add.s64 	%rd5, %rd3, %rd4;
	ld.global.u32 	%r10, [%rd5];
	add.s32 	%r11, %r9, %r22;
	mul.wide.u32 	%rd6, %r11, 4;
	add.s64 	%rd7, %rd3, %rd6;
	ld.global.u32 	%r12, [%rd7];
	add.s32 	%r13, %r12, %r10;
	shl.b32 	%r14, %r1, 2;
	mov.u32 	%r15, sdata;
	add.s32 	%r4, %r15, %r14;
	st.shared.u32 	[%r4], %r13;
	bar.sync 	0;
	setp.lt.u32 	%p1, %r22, 2;
	@%p1 bra 	$L__BB0_4;
$L__BB0_1:
	shr.u32 	%r6, %r22, 1;
	setp.ge.u32 	%p2, %r1, %r6;
	@%p2 bra 	$L__BB0_3;
	shl.b32 	%r16, %r6, 2;
	add.s32 	%r17, %r4, %r16;
	ld.shared.u32 	%r18, [%r17];
	ld.shared.u32 	%r19, [%r4];
	add.s32 	%r20, %r19, %r18;
	st.shared.u32 	[%r4], %r20;
$L__BB0_3:
	bar.sync 	0;
	setp.gt.u32 	%p3, %r22, 3;
	mov.u32 	%r22, %r6;
	@%p3 bra 	$L__BB0_1;
$L__BB0_4:
	setp.ne.s32 	%p4, %r1, 0;
	@%p4 bra 	$L__BB0_6;
	ld.shared.u32 	%r21, [sdata];
	cvta.to.global.u64 	%rd8, %rd1;
	mul.wide.u32 	%rd9, %r2, 4;
	add.s64 	%rd10, %rd8, %rd9;
	st.global.u32 	[%rd10], %r21;
$L__BB0_6:
	ret;

}


// ===== COMPILED SASS (sm_100) =====

	.target	sm_100

	.elftype	@"ET_EXEC"


//--------------------- .note.nv.tkinfo           --------------------------
	.section	.note.nv.tkinfo,"",@"SHT_NOTE"
	.sectionflags	@"SHF_NOTE_NV_TKINFO"
	.tkinfo
        /*0018*/ 	.word	0x00000002
        /*0030*/ 	.string	""
        /*0030*/ 	.string	"ptxas"
        /*0030*/ 	.string	"Cuda compilation tools, release 13.0, V13.0.88"
        /*0030*/ 	.string	"Build cuda_13.0.r13.0/compiler.36424714_0"
        /*0030*/ 	.string	"-arch sm_100 -m 64 "



//--------------------- .note.nv.cuinfo           --------------------------
	.section	.note.nv.cuinfo,"",@"SHT_NOTE"
	.sectionflags	@"SHF_NOTE_NV_CUINFO"
        /*0018*/ 	.short	0x0002
        /*001a*/ 	.short	0x0064
        /*001c*/ 	.short	0x0082
	.zero		2


//--------------------- .nv.info                  --------------------------
	.section	.nv.info,"",@"SHT_CUDA_INFO"
	.align	4


	//----- nvinfo : EIATTR_REGCOUNT
	.align		4
        /*0000*/ 	.byte	0x04, 0x2f
        /*0002*/ 	.short	(.L_1 - .L_0)
	.align		4
.L_0:
        /*0004*/ 	.word	index@(_Z7reduce0PiS_)
        /*0008*/ 	.word	0x0000000e


	//----- nvinfo : EIATTR_FRAME_SIZE
	.align		4
.L_1:
        /*000c*/ 	.byte	0x04, 0x11
        /*000e*/ 	.short	(.L_3 - .L_2)
	.align		4
.L_2:
        /*0010*/ 	.word	index@(_Z7reduce0PiS_)
        /*0014*/ 	.word	0x00000000


	//----- nvinfo : EIATTR_MIN_STACK_SIZE
	.align		4
.L_3:
        /*0018*/ 	.byte	0x04, 0x12
        /*001a*/ 	.short	(.L_5 - .L_4)
	.align		4
.L_4:
        /*001c*/ 	.word	index@(_Z7reduce0PiS_)
        /*0020*/ 	.word	0x00000000
.L_5:


//--------------------- .nv.compat                --------------------------
	.section	.nv.compat,"",@"SHT_CUDA_COMPAT_INFO"
	.align	4
        /*0000*/ 	.byte	0x02, 0x09, 0x00, 0x00, 0x02, 0x02, 0x01, 0x00, 0x02, 0x05, 0x05, 0x00, 0x03, 0x07, 0x01, 0x01
        /*0010*/ 	.byte	0x02, 0x03, 0x00, 0x00, 0x02, 0x06, 0x01, 0x00, 0x04, 0x0b, 0x08, 0x00, 0x09, 0x00, 0x00, 0x00
        /*0020*/ 	.byte	0x00, 0x00, 0x00, 0x00


//--------------------- .nv.info._Z7reduce0PiS_   --------------------------
	.section	.nv.info._Z7reduce0PiS_,"",@"SHT_CUDA_INFO"
	.sectionflags	@""
	.align	4


	//----- nvinfo : EIATTR_CUDA_API_VERSION
	.align		4
        /*0000*/ 	.byte	0x04, 0x37
        /*0002*/ 	.short	(.L_7 - .L_6)
.L_6:
        /*0004*/ 	.word	0x00000082


	//----- nvinfo : EIATTR_KPARAM_INFO
	.align		4
.L_7:
        /*0008*/ 	.byte	0x04, 0x17
        /*000a*/ 	.short	(.L_9 - .L_8)
.L_8:
        /*000c*/ 	.word	0x00000000
        /*0010*/ 	.short	0x0001
        /*0012*/ 	.short	0x0008
        /*0014*/ 	.byte	0x00, 0xf5, 0x21, 0x00


	//----- nvinfo : EIATTR_KPARAM_INFO
	.align		4
.L_9:
        /*0018*/ 	.byte	0x04, 0x17
        /*001a*/ 	.short	(.L_11 - .L_10)
.L_10:
        /*001c*/ 	.word	0x00000000
        /*0020*/ 	.short	0x0000
        /*0022*/ 	.short	0x0000
        /*0024*/ 	.byte	0x00, 0xf5, 0x21, 0x00


	//----- nvinfo : EIATTR_SPARSE_MMA_MASK
	.align		4
.L_11:
        /*0028*/ 	.byte	0x03, 0x50
        /*002a*/ 	.short	0x0000


	//----- nvinfo : EIATTR_MAXREG_COUNT
	.align		4
        /*002c*/ 	.byte	0x03, 0x1b
        /*002e*/ 	.short	0x00ff


	//----- nvinfo : EIATTR_NUM_BARRIERS
	.align		4
        /*0030*/ 	.byte	0x02, 0x4c
        /*0032*/ 	.byte	0x01
	.zero		1


	//----- nvinfo : EIATTR_MERCURY_ISA_VERSION
	.align		4
        /*0034*/ 	.byte	0x03, 0x5f
        /*0036*/ 	.short	0x0101


	//----- nvinfo : EIATTR_VRC_CTA_INIT_COUNT
	.align		4
        /*0038*/ 	.byte	0x02, 0x4a
	.zero		1
	.zero		1


	//----- nvinfo : EIATTR_EXIT_INSTR_OFFSETS
	.align		4
        /*003c*/ 	.byte	0x04, 0x1c
        /*003e*/ 	.short	(.L_13 - .L_12)


	//   ....[0]....
.L_12:
        /*0040*/ 	.word	0x00000230


	//   ....[1]....
        /*0044*/ 	.word	0x000002b0


	//----- nvinfo : EIATTR_CBANK_PARAM_SIZE
	.align		4
.L_13:
        /*0048*/ 	.byte	0x03, 0x19
        /*004a*/ 	.short	0x0010


	//----- nvinfo : EIATTR_PARAM_CBANK
	.align		4
        /*004c*/ 	.byte	0x04, 0x0a
        /*004e*/ 	.short	(.L_15 - .L_14)
	.align		4
.L_14:
        /*0050*/ 	.word	index@(.nv.constant0._Z7reduce0PiS_)
        /*0054*/ 	.short	0x0380
        /*0056*/ 	.short	0x0010


	//----- nvinfo : EIATTR_SW_WAR
	.align		4
.L_15:
        /*0058*/ 	.byte	0x04, 0x36
        /*005a*/ 	.short	(.L_17 - .L_16)
.L_16:
        /*005c*/ 	.word	0x00000008
.L_17:


//--------------------- .nv.callgraph             --------------------------
	.section	.nv.callgraph,"",@"SHT_CUDA_CALLGRAPH"
	.align	4
	.sectionentsize	8
	.align		4
        /*0000*/ 	.word	0x00000000
	.align		4
        /*0004*/ 	.word	0xffffffff
	.align		4
        /*0008*/ 	.word	0x00000000
	.align		4
        /*000c*/ 	.word	0xfffffffe
	.align		4
        /*0010*/ 	.word	0x00000000
	.align		4
        /*0014*/ 	.word	0xfffffffd
	.align		4
        /*0018*/ 	.word	0x00000000
	.align		4
        /*001c*/ 	.word	0xfffffffc


//--------------------- .text._Z7reduce0PiS_      --------------------------
	.section	.text._Z7reduce0PiS_,"ax",@progbits
	.align	128
        .global         _Z7reduce0PiS_
        .type           _Z7reduce0PiS_,@function
        .size           _Z7reduce0PiS_,(.L_x_3 - _Z7reduce0PiS_)
        .other          _Z7reduce0PiS_,@"STO_CUDA_ENTRY STV_DEFAULT"
_Z7reduce0PiS_:
.text._Z7reduce0PiS_:
[----:B------:R-:W-:Y:S01]  /*0000*/  LDC R1, c[0x0][0x37c] ;  /* 0x0000df00ff017b82 */ /* 0x000fe20000000800 */
[----:B------:R-:W0:Y:S01]  /*0010*/  S2R R11, SR_CTAID.X ;  /* 0x00000000000b7919 */ /* 0x000e220000002500 */
[----:B------:R-:W0:Y:S06]  /*0020*/  LDCU UR8, c[0x0][0x360] ;  /* 0x00006c00ff0877ac */ /* 0x000e2c0008000800 */
[----:B------:R-:W1:Y:S01]  /*0030*/  LDC.64 R4, c[0x0][0x380] ;  /* 0x0000e000ff047b82 */ /* 0x000e620000000a00 */
[----:B------:R-:W2:Y:S01]  /*0040*/  S2R R9, SR_TID.X ;  /* 0x0000000000097919 */ /* 0x000ea20000002100 */
[----:B------:R-:W3:Y:S01]  /*0050*/  LDCU.64 UR6, c[0x0][0x358] ;  /* 0x00006b00ff0677ac */ /* 0x000ee20008000a00 */
[----:B0-----:R-:W-:-:S04]  /*0060*/  IMAD R0, R11, UR8, RZ ;  /* 0x000000080b007c24 */ /* 0x001fc8000f8e02ff */
[----:B--2---:R-:W-:-:S05]  /*0070*/  IMAD R3, R0, 0x2, R9 ;  /* 0x0000000200037824 */ /* 0x004fca00078e0209 */
[C---:B------:R-:W-:Y:S01]  /*0080*/  IADD3 R7, PT, PT, R3.reuse, UR8, RZ ;  /* 0x0000000803077c10 */ /* 0x040fe2000fffe0ff */
[----:B-1----:R-:W-:-:S04]  /*0090*/  IMAD.WIDE.U32 R2, R3, 0x4, R4 ;  /* 0x0000000403027825 */ /* 0x002fc800078e0004 */
[----:B------:R-:W-:Y:S02]  /*00a0*/  IMAD.WIDE.U32 R4, R7, 0x4, R4 ;  /* 0x0000000407047825 */ /* 0x000fe400078e0004 */
[----:B---3--:R-:W2:Y:S04]  /*00b0*/  LDG.E R2, desc[UR6][R2.64] ;  /* 0x0000000602027981 */ /* 0x008ea8000c1e1900 */
[----:B------:R-:W2:Y:S01]  /*00c0*/  LDG.E R5, desc[UR6][R4.64] ;  /* 0x0000000604057981 */ /* 0x000ea2000c1e1900 */
[----:B------:R-:W0:Y:S01]  /*00d0*/  S2UR UR5, SR_CgaCtaId ;  /* 0x00000000000579c3 */ /* 0x000e220000008800 */
[----:B------:R-:W-:Y:S01]  /*00e0*/  UMOV UR4, 0x400 ;  /* 0x0000040000047882 */ /* 0x000fe20000000000 */
[----:B------:R-:W-:Y:S01]  /*00f0*/  UISETP.GE.U32.AND UP0, UPT, UR8, 0x2, UPT ;  /* 0x000000020800788c */ /* 0x000fe2000bf06070 */
[----:B------:R-:W-:Y:S01]  /*0100*/  ISETP.NE.AND P0, PT, R9, RZ, PT ;  /* 0x000000ff0900720c */ /* 0x000fe20003f05270 */
[----:B0-----:R-:W-:-:S06]  /*0110*/  ULEA UR4, UR5, UR4, 0x18 ;  /* 0x0000000405047291 */ /* 0x001fcc000f8ec0ff */
[----:B------:R-:W-:Y:S01]  /*0120*/  LEA R7, R9, UR4, 0x2 ;  /* 0x0000000409077c11 */ /* 0x000fe2000f8e10ff */
[----:B--2---:R-:W-:-:S05]  /*0130*/  IMAD.IADD R0, R2, 0x1, R5 ;  /* 0x0000000102007824 */ /* 0x004fca00078e0205 */
[----:B------:R0:W-:Y:S01]  /*0140*/  STS [R7], R0 ;  /* 0x0000000007007388 */ /* 0x0001e20000000800 */
[----:B------:R-:W-:Y:S06]  /*0150*/  BAR.SYNC.DEFER_BLOCKING 0x0 ;  /* 0x0000000000007b1d */ /* 0x000fec0000010000 */
[----:B------:R-:W-:Y:S05]  /*0160*/  BRA.U !UP0, `(.L_x_0) ;  /* 0x0000000108307547 */ /* 0x000fea000b800000 */
[----:B0-----:R-:W-:-:S07]  /*0170*/  MOV R0, UR8 ;  /* 0x0000000800007c02 */ /* 0x001fce0008000f00 */
.L_x_1:
[----:B------:R-:W-:-:S04]  /*0180*/  SHF.R.U32.HI R6, RZ, 0x1, R0 ;  /* 0x00000001ff067819 */ /* 0x000fc80000011600 */
[----:B------:R-:W-:-:S13]  /*0190*/  ISETP.GE.U32.AND P1, PT, R9, R6, PT ;  /* 0x000000060900720c */ /* 0x000fda0003f26070 */
[----:B------:R-:W-:Y:S01]  /*01a0*/  @!P1 IMAD R2, R6, 0x4, R7 ;  /* 0x0000000406029824 */ /* 0x000fe200078e0207 */
[----:B------:R-:W-:Y:S05]  /*01b0*/  @!P1 LDS R3, [R7] ;  /* 0x0000000007039984 */ /* 0x000fea0000000800 */
[----:B------:R-:W0:Y:S02]  /*01c0*/  @!P1 LDS R2, [R2] ;  /* 0x0000000002029984 */ /* 0x000e240000000800 */
[----:B0-----:R-:W-:-:S05]  /*01d0*/  @!P1 IADD3 R4, PT, PT, R2, R3, RZ ;  /* 0x0000000302049210 */ /* 0x001fca0007ffe0ff */
[----:B------:R1:W-:Y:S01]  /*01e0*/  @!P1 STS [R7], R4 ;  /* 0x0000000407009388 */ /* 0x0003e20000000800 */
[----:B------:R-:W-:Y:S01]  /*01f0*/  BAR.SYNC.DEFER_BLOCKING 0x0 ;  /* 0x0000000000007b1d */ /* 0x000fe20000010000 */
[----:B------:R-:W-:Y:S01]  /*0200*/  ISETP.GT.U32.AND P1, PT, R0, 0x3, PT ;  /* 0x000000030000780c */ /* 0x000fe20003f24070 */
[----:B------:R-:W-:-:S12]  /*0210*/  IMAD.MOV.U32 R0, RZ, RZ, R6 ;  /* 0x000000ffff007224 */ /* 0x000fd800078e0006 */
[----:B-1----:R-:W-:Y:S05]  /*0220*/  @P1 BRA `(.L_x_1) ;  /* 0xfffffffc00d41947 */ /* 0x002fea000383ffff */
.L_x_0:
[----:B------:R-:W-:Y:S05]  /*0230*/  @P0 EXIT ;  /* 0x000000000000094d */ /* 0x000fea0003800000 */
[----:B------:R-:W1:Y:S01]  /*0240*/  S2UR UR5, SR_CgaCtaId ;  /* 0x00000000000579c3 */ /* 0x000e620000008800 */
[----:B------:R-:W-:-:S07]  /*0250*/  UMOV UR4, 0x400 ;  /* 0x0000040000047882 */ /* 0x000fce0000000000 */
[----:B------:R-:W2:Y:S01]  /*0260*/  LDC.64 R2, c[0x0][0x388] ;  /* 0x0000e200ff027b82 */ /* 0x000ea20000000a00 */
[----:B-1----:R-:W-:Y:S01]  /*0270*/  ULEA UR4, UR5, UR4, 0x18 ;  /* 0x0000000405047291 */ /* 0x002fe2000f8ec0ff */
[----:B--2---:R-:W-:-:S08]  /*0280*/  IMAD.WIDE.U32 R2, R11, 0x4, R2 ;  /* 0x000000040b027825 */ /* 0x004fd000078e0002 */
[----:B------:R-:W1:Y:S04]  /*0290*/  LDS R5, [UR4] ;  /* 0x00000004ff057984 */ /* 0x000e680008000800 */
[----:B-1----:R-:W-:Y:S01]  /*02a0*/  STG.E desc[UR6][R2.64], R5 ;  /* 0x0000000502007986 */ /* 0x002fe2000c101906 */
[----:B------:R-:W-:Y:S05]  /*02b0*/  EXIT ;  /* 0x000000000000794d */ /* 0x000fea0003800000 */
.L_x_2:
[----:B------:R-:W-:-:S00]  /*02c0*/  BRA `(.L_x_2) ;  /* 0xfffffffc00fc7947 */ /* 0x000fc0000383ffff */
[----:B------:R-:W-:-:S00]  /*02d0*/  NOP ;  /* 0x0000000000007918 */ /* 0x000fc00000000000 */
        /* <DEDUP_REMOVED lines=10> */
.L_x_3:


//--------------------- .nv.shared._Z7reduce0PiS_ --------------------------
	.section	.nv.shared._Z7reduce0PiS_,"aw",@nobits
	.sectionflags	@""
	.align	16
	.zero		1024


//--------------------- .nv.shared.reserved.0     --------------------------
	.section	.nv.shared.reserved.0,"aw",@nobits
	.weak		__nv_reservedSMEM_offset_0_alias
	.size		__nv_reservedSMEM_offset_0_alias, 0, 64
	.other		__nv_reservedSMEM_offset_0_alias,@"STO_CUDA_RESERVED_SHARED STV_DEFAULT"
__nv_reservedSMEM_offset_0_alias:
	.zero		0
	.zero		64


//--------------------- .nv.constant0._Z7reduce0PiS_ --------------------------
	.section	.nv.constant0._Z7reduce0PiS_,"a",@progbits
	.sectionflags	@""
	.align	4
.nv.constant0._Z7reduce0PiS_:
	.zero		912


//--------------------- SYMBOLS --------------------------

	.type		.nv.reservedSmem.offset0,@object
	.size		.nv.reservedSmem.offset0,0x4
	.type		.nv.reservedSmem.cap,@object
	.size		.nv.reservedSmem.cap,0x4
